//
// Generated by NVIDIA NVVM Compiler
//
// Compiler Build ID: CL-36424714
// Cuda compilation tools, release 13.0, V13.0.88
// Based on NVVM 20.0.0
//

.version 9.0
.target sm_100
.address_size 64

	// .globl	_Z6kernelfffPyiPi
.global .align 4 .b8 __cudart_i2opi_f[24] = {65, 144, 67, 60, 153, 149, 98, 219, 192, 221, 52, 245, 209, 87, 39, 252, 41, 21, 68, 78, 110, 131, 249, 162};

.visible .entry _Z6kernelfffPyiPi(
	.param .f32 _Z6kernelfffPyiPi_param_0,
	.param .f32 _Z6kernelfffPyiPi_param_1,
	.param .f32 _Z6kernelfffPyiPi_param_2,
	.param .u64 .ptr .align 1 _Z6kernelfffPyiPi_param_3,
	.param .u32 _Z6kernelfffPyiPi_param_4,
	.param .u64 .ptr .align 1 _Z6kernelfffPyiPi_param_5
)
{
	.local .align 4 .b8 	__local_depot0[28];
	.reg .b64 	%SP;
	.reg .b64 	%SPL;
	.reg .pred 	%p<13>;
	.reg .b32 	%r<50>;
	.reg .b32 	%f<30>;
	.reg .b64 	%rd<37>;
	.reg .b64 	%fd<3>;

	mov.u64 	%SPL, __local_depot0;
	ld.param.f32 	%f28, [_Z6kernelfffPyiPi_param_0];
	ld.param.u64 	%rd11, [_Z6kernelfffPyiPi_param_3];
	ld.param.u32 	%r18, [_Z6kernelfffPyiPi_param_4];
	ld.param.u64 	%rd10, [_Z6kernelfffPyiPi_param_5];
	cvta.to.global.u64 	%rd1, %rd11;
	add.u64 	%rd2, %SPL, 0;
	mov.u32 	%r1, %tid.x;
	setp.ne.s32 	%p1, %r1, 0;
	@%p1 bra 	$L__BB0_2;
	// begin inline asm
	mov.u64 %rd13, %globaltimer;
	// end inline asm
	shr.u64 	%rd14, %rd13, 3;
	mul.hi.u64 	%rd15, %rd14, 2361183241434822607;
	shr.u64 	%rd16, %rd15, 4;
	mov.u32 	%r19, %ctaid.x;
	mul.wide.u32 	%rd17, %r19, 8;
	add.s64 	%rd18, %rd1, %rd17;
	st.global.u64 	[%rd18], %rd16;
$L__BB0_2:
	setp.lt.s32 	%p2, %r18, 1;
	@%p2 bra 	$L__BB0_13;
	mov.b32 	%r45, 0;
	mov.u64 	%rd19, __cudart_i2opi_f;
$L__BB0_4:
	mul.f32 	%f9, %f28, 0f3F22F983;
	cvt.rni.s32.f32 	%r49, %f9;
	cvt.rn.f32.s32 	%f10, %r49;
	fma.rn.f32 	%f11, %f10, 0fBFC90FDA, %f28;
	fma.rn.f32 	%f12, %f10, 0fB3A22168, %f11;
	fma.rn.f32 	%f29, %f10, 0fA7C234C5, %f12;
	abs.f32 	%f3, %f28;
	setp.ltu.f32 	%p3, %f3, 0f47CE4780;
	@%p3 bra 	$L__BB0_12;
	setp.neu.f32 	%p4, %f3, 0f7F800000;
	@%p4 bra 	$L__BB0_7;
	mov.f32 	%f15, 0f00000000;
	mul.rn.f32 	%f29, %f28, %f15;
	mov.b32 	%r49, 0;
	bra.uni 	$L__BB0_12;
$L__BB0_7:
	mov.b32 	%r4, %f28;
	shl.b32 	%r22, %r4, 8;
	or.b32  	%r5, %r22, -2147483648;
	mov.b64 	%rd36, 0;
	mov.b32 	%r46, 0;
	mov.u64 	%rd34, %rd19;
	mov.u64 	%rd35, %rd2;
$L__BB0_8:
	.pragma "nounroll";
	ld.global.nc.u32 	%r23, [%rd34];
	mad.wide.u32 	%rd21, %r23, %r5, %rd36;
	shr.u64 	%rd36, %rd21, 32;
	st.local.u32 	[%rd35], %rd21;
	add.s32 	%r46, %r46, 1;
	add.s64 	%rd35, %rd35, 4;
	add.s64 	%rd34, %rd34, 4;
	setp.ne.s32 	%p5, %r46, 6;
	@%p5 bra 	$L__BB0_8;
	shr.u32 	%r24, %r4, 23;
	st.local.u32 	[%rd2+24], %rd36;
	and.b32  	%r8, %r24, 31;
	and.b32  	%r25, %r24, 224;
	add.s32 	%r26, %r25, -128;
	shr.u32 	%r27, %r26, 5;
	mul.wide.u32 	%rd22, %r27, 4;
	sub.s64 	%rd9, %rd2, %rd22;
	ld.local.u32 	%r47, [%rd9+24];
	ld.local.u32 	%r48, [%rd9+20];
	setp.eq.s32 	%p6, %r8, 0;
	@%p6 bra 	$L__BB0_11;
	shf.l.wrap.b32 	%r47, %r48, %r47, %r8;
	ld.local.u32 	%r28, [%rd9+16];
	shf.l.wrap.b32 	%r48, %r28, %r48, %r8;
$L__BB0_11:
	shr.u32 	%r29, %r47, 30;
	shf.l.wrap.b32 	%r30, %r48, %r47, 2;
	shl.b32 	%r31, %r48, 2;
	shr.u32 	%r32, %r30, 31;
	add.s32 	%r33, %r32, %r29;
	neg.s32 	%r34, %r33;
	setp.lt.s32 	%p7, %r4, 0;
	selp.b32 	%r49, %r34, %r33, %p7;
	xor.b32  	%r35, %r30, %r4;
	shr.s32 	%r36, %r30, 31;
	xor.b32  	%r37, %r36, %r30;
	xor.b32  	%r38, %r36, %r31;
	cvt.u64.u32 	%rd23, %r37;
	shl.b64 	%rd24, %rd23, 32;
	cvt.u64.u32 	%rd25, %r38;
	or.b64  	%rd26, %rd24, %rd25;
	cvt.rn.f64.s64 	%fd1, %rd26;
	mul.f64 	%fd2, %fd1, 0d3BF921FB54442D19;
	cvt.rn.f32.f64 	%f13, %fd2;
	neg.f32 	%f14, %f13;
	setp.lt.s32 	%p8, %r35, 0;
	selp.f32 	%f29, %f14, %f13, %p8;
$L__BB0_12:
	add.s32 	%r40, %r49, 1;
	mul.rn.f32 	%f16, %f29, %f29;
	and.b32  	%r41, %r49, 1;
	setp.eq.b32 	%p9, %r41, 1;
	selp.f32 	%f17, %f29, 0f3F800000, %p9;
	fma.rn.f32 	%f18, %f16, %f17, 0f00000000;
	fma.rn.f32 	%f19, %f16, 0f37CBAC00, 0fBAB607ED;
	selp.f32 	%f20, 0fB94D4153, %f19, %p9;
	selp.f32 	%f21, 0f3C0885E4, 0f3D2AAABB, %p9;
	fma.rn.f32 	%f22, %f20, %f16, %f21;
	selp.f32 	%f23, 0fBE2AAAA8, 0fBEFFFFFF, %p9;
	fma.rn.f32 	%f24, %f22, %f16, %f23;
	fma.rn.f32 	%f25, %f24, %f18, %f17;
	and.b32  	%r42, %r40, 2;
	setp.eq.s32 	%p10, %r42, 0;
	mov.f32 	%f26, 0f00000000;
	sub.f32 	%f27, %f26, %f25;
	selp.f32 	%f28, %f25, %f27, %p10;
	add.s32 	%r45, %r45, 1;
	setp.ne.s32 	%p11, %r45, %r18;
	@%p11 bra 	$L__BB0_4;
$L__BB0_13:
	setp.ne.s32 	%p12, %r1, 0;
	bar.sync 	0;
	@%p12 bra 	$L__BB0_15;
	// begin inline asm
	mov.u64 %rd27, %globaltimer;
	// end inline asm
	shr.u64 	%rd28, %rd27, 3;
	mul.hi.u64 	%rd29, %rd28, 2361183241434822607;
	shr.u64 	%rd30, %rd29, 4;
	mov.u32 	%r43, %ctaid.x;
	mul.wide.u32 	%rd31, %r43, 8;
	add.s64 	%rd32, %rd1, %rd31;
	st.global.u64 	[%rd32+640], %rd30;
$L__BB0_15:
	cvta.to.global.u64 	%rd33, %rd10;
	bar.sync 	0;
	mov.b32 	%r44, 1;
	st.global.u32 	[%rd33], %r44;
	ret;

}
	// .globl	_Z12kernel_sleepfffPyiPiS_S_
.visible .entry _Z12kernel_sleepfffPyiPiS_S_(
	.param .f32 _Z12kernel_sleepfffPyiPiS_S__param_0,
	.param .f32 _Z12kernel_sleepfffPyiPiS_S__param_1,
	.param .f32 _Z12kernel_sleepfffPyiPiS_S__param_2,
	.param .u64 .ptr .align 1 _Z12kernel_sleepfffPyiPiS_S__param_3,
	.param .u32 _Z12kernel_sleepfffPyiPiS_S__param_4,
	.param .u64 .ptr .align 1 _Z12kernel_sleepfffPyiPiS_S__param_5,
	.param .u64 .ptr .align 1 _Z12kernel_sleepfffPyiPiS_S__param_6,
	.param .u64 .ptr .align 1 _Z12kernel_sleepfffPyiPiS_S__param_7
)
{
	.local .align 4 .b8 	__local_depot1[28];
	.reg .b64 	%SP;
	.reg .b64 	%SPL;
	.reg .pred 	%p<15>;
	.reg .b32 	%r<51>;
	.reg .b32 	%f<30>;
	.reg .b64 	%rd<37>;
	.reg .b64 	%fd<3>;

	mov.u64 	%SPL, __local_depot1;
	ld.param.f32 	%f28, [_Z12kernel_sleepfffPyiPiS_S__param_0];
	ld.param.u64 	%rd11, [_Z12kernel_sleepfffPyiPiS_S__param_3];
	ld.param.u32 	%r18, [_Z12kernel_sleepfffPyiPiS_S__param_4];
	ld.param.u64 	%rd12, [_Z12kernel_sleepfffPyiPiS_S__param_5];
	cvta.to.global.u64 	%rd1, %rd11;
	cvta.to.global.u64 	%rd2, %rd12;
	add.u64 	%rd3, %SPL, 0;
	ld.global.u32 	%r19, [%rd2];
	setp.eq.s32 	%p1, %r19, 1;
	@%p1 bra 	$L__BB1_2;
$L__BB1_1:
	mov.b32 	%r20, 10000;
	// begin inline asm
	nanosleep.u32 %r20;
	// end inline asm
	ld.global.u32 	%r21, [%rd2];
	setp.ne.s32 	%p2, %r21, 1;
	@%p2 bra 	$L__BB1_1;
$L__BB1_2:
	bar.sync 	0;
	mov.u32 	%r1, %tid.x;
	setp.ne.s32 	%p3, %r1, 0;
	@%p3 bra 	$L__BB1_4;
	// begin inline asm
	mov.u64 %rd14, %globaltimer;
	// end inline asm
	shr.u64 	%rd15, %rd14, 3;
	mul.hi.u64 	%rd16, %rd15, 2361183241434822607;
	shr.u64 	%rd17, %rd16, 4;
	mov.u32 	%r22, %ctaid.x;
	mul.wide.u32 	%rd18, %r22, 8;
	add.s64 	%rd19, %rd1, %rd18;
	st.global.u64 	[%rd19], %rd17;
$L__BB1_4:
	setp.lt.s32 	%p4, %r18, 1;
	@%p4 bra 	$L__BB1_15;
	mov.b32 	%r46, 0;
	mov.u64 	%rd20, __cudart_i2opi_f;
$L__BB1_6:
	mul.f32 	%f9, %f28, 0f3F22F983;
	cvt.rni.s32.f32 	%r50, %f9;
	cvt.rn.f32.s32 	%f10, %r50;
	fma.rn.f32 	%f11, %f10, 0fBFC90FDA, %f28;
	fma.rn.f32 	%f12, %f10, 0fB3A22168, %f11;
	fma.rn.f32 	%f29, %f10, 0fA7C234C5, %f12;
	abs.f32 	%f3, %f28;
	setp.ltu.f32 	%p5, %f3, 0f47CE4780;
	@%p5 bra 	$L__BB1_14;
	setp.neu.f32 	%p6, %f3, 0f7F800000;
	@%p6 bra 	$L__BB1_9;
	mov.f32 	%f15, 0f00000000;
	mul.rn.f32 	%f29, %f28, %f15;
	mov.b32 	%r50, 0;
	bra.uni 	$L__BB1_14;
$L__BB1_9:
	mov.b32 	%r4, %f28;
	shl.b32 	%r25, %r4, 8;
	or.b32  	%r5, %r25, -2147483648;
	mov.b64 	%rd36, 0;
	mov.b32 	%r47, 0;
	mov.u64 	%rd34, %rd20;
	mov.u64 	%rd35, %rd3;
$L__BB1_10:
	.pragma "nounroll";
	ld.global.nc.u32 	%r26, [%rd34];
	mad.wide.u32 	%rd22, %r26, %r5, %rd36;
	shr.u64 	%rd36, %rd22, 32;
	st.local.u32 	[%rd35], %rd22;
	add.s32 	%r47, %r47, 1;
	add.s64 	%rd35, %rd35, 4;
	add.s64 	%rd34, %rd34, 4;
	setp.ne.s32 	%p7, %r47, 6;
	@%p7 bra 	$L__BB1_10;
	shr.u32 	%r27, %r4, 23;
	st.local.u32 	[%rd3+24], %rd36;
	and.b32  	%r8, %r27, 31;
	and.b32  	%r28, %r27, 224;
	add.s32 	%r29, %r28, -128;
	shr.u32 	%r30, %r29, 5;
	mul.wide.u32 	%rd23, %r30, 4;
	sub.s64 	%rd10, %rd3, %rd23;
	ld.local.u32 	%r48, [%rd10+24];
	ld.local.u32 	%r49, [%rd10+20];
	setp.eq.s32 	%p8, %r8, 0;
	@%p8 bra 	$L__BB1_13;
	shf.l.wrap.b32 	%r48, %r49, %r48, %r8;
	ld.local.u32 	%r31, [%rd10+16];
	shf.l.wrap.b32 	%r49, %r31, %r49, %r8;
$L__BB1_13:
	shr.u32 	%r32, %r48, 30;
	shf.l.wrap.b32 	%r33, %r49, %r48, 2;
	shl.b32 	%r34, %r49, 2;
	shr.u32 	%r35, %r33, 31;
	add.s32 	%r36, %r35, %r32;
	neg.s32 	%r37, %r36;
	setp.lt.s32 	%p9, %r4, 0;
	selp.b32 	%r50, %r37, %r36, %p9;
	xor.b32  	%r38, %r33, %r4;
	shr.s32 	%r39, %r33, 31;
	xor.b32  	%r40, %r39, %r33;
	xor.b32  	%r41, %r39, %r34;
	cvt.u64.u32 	%rd24, %r40;
	shl.b64 	%rd25, %rd24, 32;
	cvt.u64.u32 	%rd26, %r41;
	or.b64  	%rd27, %rd25, %rd26;
	cvt.rn.f64.s64 	%fd1, %rd27;
	mul.f64 	%fd2, %fd1, 0d3BF921FB54442D19;
	cvt.rn.f32.f64 	%f13, %fd2;
	neg.f32 	%f14, %f13;
	setp.lt.s32 	%p10, %r38, 0;
	selp.f32 	%f29, %f14, %f13, %p10;
$L__BB1_14:
	mul.rn.f32 	%f16, %f29, %f29;
	and.b32  	%r43, %r50, 1;
	setp.eq.b32 	%p11, %r43, 1;
	selp.f32 	%f17, 0f3F800000, %f29, %p11;
	fma.rn.f32 	%f18, %f16, %f17, 0f00000000;
	fma.rn.f32 	%f19, %f16, 0f37CBAC00, 0fBAB607ED;
	selp.f32 	%f20, %f19, 0fB94D4153, %p11;
	selp.f32 	%f21, 0f3D2AAABB, 0f3C0885E4, %p11;
	fma.rn.f32 	%f22, %f20, %f16, %f21;
	selp.f32 	%f23, 0fBEFFFFFF, 0fBE2AAAA8, %p11;
	fma.rn.f32 	%f24, %f22, %f16, %f23;
	fma.rn.f32 	%f25, %f24, %f18, %f17;
	and.b32  	%r44, %r50, 2;
	setp.eq.s32 	%p12, %r44, 0;
	mov.f32 	%f26, 0f00000000;
	sub.f32 	%f27, %f26, %f25;
	selp.f32 	%f28, %f25, %f27, %p12;
	add.s32 	%r46, %r46, 1;
	setp.ne.s32 	%p13, %r46, %r18;
	@%p13 bra 	$L__BB1_6;
$L__BB1_15:
	setp.ne.s32 	%p14, %r1, 0;
	bar.sync 	0;
	@%p14 bra 	$L__BB1_17;
	// begin inline asm
	mov.u64 %rd28, %globaltimer;
	// end inline asm
	shr.u64 	%rd29, %rd28, 3;
	mul.hi.u64 	%rd30, %rd29, 2361183241434822607;
	shr.u64 	%rd31, %rd30, 4;
	mov.u32 	%r45, %ctaid.x;
	mul.wide.u32 	%rd32, %r45, 8;
	add.s64 	%rd33, %rd1, %rd32;
	st.global.u64 	[%rd33+640], %rd31;
$L__BB1_17:
	ret;

}


// ===== COMPILED SASS (sm_100) =====

	.target	sm_100

	.elftype	@"ET_EXEC"


//--------------------- .note.nv.tkinfo           --------------------------
	.section	.note.nv.tkinfo,"",@"SHT_NOTE"
	.sectionflags	@"SHF_NOTE_NV_TKINFO"
	.tkinfo
        /*0018*/ 	.word	0x00000002
        /*0030*/ 	.string	""
        /*0030*/ 	.string	"ptxas"
        /*0030*/ 	.string	"Cuda compilation tools, release 13.0, V13.0.88"
        /*0030*/ 	.string	"Build cuda_13.0.r13.0/compiler.36424714_0"
        /*0030*/ 	.string	"-arch sm_100 -m 64 "



//--------------------- .note.nv.cuinfo           --------------------------
	.section	.note.nv.cuinfo,"",@"SHT_NOTE"
	.sectionflags	@"SHF_NOTE_NV_CUINFO"
        /*0018*/ 	.short	0x0002
        /*001a*/ 	.short	0x0064
        /*001c*/ 	.short	0x0082
	.zero		2


//--------------------- .nv.info                  --------------------------
	.section	.nv.info,"",@"SHT_CUDA_INFO"
	.align	4


	//----- nvinfo : EIATTR_REGCOUNT
	.align		4
        /*0000*/ 	.byte	0x04, 0x2f
        /*0002*/ 	.short	(.L_2 - .L_1)
	.align		4
.L_1:
        /*0004*/ 	.word	index@(_Z6kernelfffPyiPi)
        /*0008*/ 	.word	0x00000014


	//----- nvinfo : EIATTR_FRAME_SIZE
	.align		4
.L_2:
        /*000c*/ 	.byte	0x04, 0x11
        /*000e*/ 	.short	(.L_4 - .L_3)
	.align		4
.L_3:
        /*0010*/ 	.word	index@(_Z6kernelfffPyiPi)
        /*0014*/ 	.word	0x00000000


	//----- nvinfo : EIATTR_REGCOUNT
	.align		4
.L_4:
        /*0018*/ 	.byte	0x04, 0x2f
        /*001a*/ 	.short	(.L_6 - .L_5)
	.align		4
.L_5:
        /*001c*/ 	.word	index@(_Z12kernel_sleepfffPyiPiS_S_)
        /*0020*/ 	.word	0x00000014


	//----- nvinfo : EIATTR_FRAME_SIZE
	.align		4
.L_6:
        /*0024*/ 	.byte	0x04, 0x11
        /*0026*/ 	.short	(.L_8 - .L_7)
	.align		4
.L_7:
        /*0028*/ 	.word	index@(_Z12kernel_sleepfffPyiPiS_S_)
        /*002c*/ 	.word	0x00000000


	//----- nvinfo : EIATTR_MIN_STACK_SIZE
	.align		4
.L_8:
        /*0030*/ 	.byte	0x04, 0x12
        /*0032*/ 	.short	(.L_10 - .L_9)
	.align		4
.L_9:
        /*0034*/ 	.word	index@(_Z12kernel_sleepfffPyiPiS_S_)
        /*0038*/ 	.word	0x00000000


	//----- nvinfo : EIATTR_MIN_STACK_SIZE
	.align		4
.L_10:
        /*003c*/ 	.byte	0x04, 0x12
        /*003e*/ 	.short	(.L_12 - .L_11)
	.align		4
.L_11:
        /*0040*/ 	.word	index@(_Z6kernelfffPyiPi)
        /*0044*/ 	.word	0x00000000
.L_12:


//--------------------- .nv.compat                --------------------------
	.section	.nv.compat,"",@"SHT_CUDA_COMPAT_INFO"
	.align	4
        /*0000*/ 	.byte	0x02, 0x09, 0x00, 0x00, 0x02, 0x02, 0x01, 0x00, 0x02, 0x05, 0x05, 0x00, 0x03, 0x07, 0x01, 0x01
        /*0010*/ 	.byte	0x02, 0x03, 0x00, 0x00, 0x02, 0x06, 0x01, 0x00, 0x04, 0x0b, 0x08, 0x00, 0x01, 0x00, 0x00, 0x00
        /*0020*/ 	.byte	0x00, 0x00, 0x00, 0x00


//--------------------- .nv.info._Z12kernel_sleepfffPyiPiS_S_ --------------------------
	.section	.nv.info._Z12kernel_sleepfffPyiPiS_S_,"",@"SHT_CUDA_INFO"
	.sectionflags	@""
	.align	4


	//----- nvinfo : EIATTR_CUDA_API_VERSION
	.align		4
        /*0000*/ 	.byte	0x04, 0x37
        /*0002*/ 	.short	(.L_14 - .L_13)
.L_13:
        /*0004*/ 	.word	0x00000082


	//----- nvinfo : EIATTR_KPARAM_INFO
	.align		4
.L_14:
        /*0008*/ 	.byte	0x04, 0x17
        /*000a*/ 	.short	(.L_16 - .L_15)
.L_15:
        /*000c*/ 	.word	0x00000000
        /*0010*/ 	.short	0x0007
        /*0012*/ 	.short	0x0030
        /*0014*/ 	.byte	0x00, 0xf5, 0x21, 0x00


	//----- nvinfo : EIATTR_KPARAM_INFO
	.align		4
.L_16:
        /*0018*/ 	.byte	0x04, 0x17
        /*001a*/ 	.short	(.L_18 - .L_17)
.L_17:
        /*001c*/ 	.word	0x00000000
        /*0020*/ 	.short	0x0006
        /*0022*/ 	.short	0x0028
        /*0024*/ 	.byte	0x00, 0xf5, 0x21, 0x00


	//----- nvinfo : EIATTR_KPARAM_INFO
	.align		4
.L_18:
        /*0028*/ 	.byte	0x04, 0x17
        /*002a*/ 	.short	(.L_20 - .L_19)
.L_19:
        /*002c*/ 	.word	0x00000000
        /*0030*/ 	.short	0x0005
        /*0032*/ 	.short	0x0020
        /*0034*/ 	.byte	0x00, 0xf5, 0x21, 0x00


	//----- nvinfo : EIATTR_KPARAM_INFO
	.align		4
.L_20:
        /*0038*/ 	.byte	0x04, 0x17
        /*003a*/ 	.short	(.L_22 - .L_21)
.L_21:
        /*003c*/ 	.word	0x00000000
        /*0040*/ 	.short	0x0004
        /*0042*/ 	.short	0x0018
        /*0044*/ 	.byte	0x00, 0xf0, 0x11, 0x00


	//----- nvinfo : EIATTR_KPARAM_INFO
	.align		4
.L_22:
        /*0048*/ 	.byte	0x04, 0x17
        /*004a*/ 	.short	(.L_24 - .L_23)
.L_23:
        /*004c*/ 	.word	0x00000000
        /*0050*/ 	.short	0x0003
        /*0052*/ 	.short	0x0010
        /*0054*/ 	.byte	0x00, 0xf5, 0x21, 0x00


	//----- nvinfo : EIATTR_KPARAM_INFO
	.align		4
.L_24:
        /*0058*/ 	.byte	0x04, 0x17
        /*005a*/ 	.short	(.L_26 - .L_25)
.L_25:
        /*005c*/ 	.word	0x00000000
        /*0060*/ 	.short	0x0002
        /*0062*/ 	.short	0x0008
        /*0064*/ 	.byte	0x00, 0xf0, 0x11, 0x00


	//----- nvinfo : EIATTR_KPARAM_INFO
	.align		4
.L_26:
        /*0068*/ 	.byte	0x04, 0x17
        /*006a*/ 	.short	(.L_28 - .L_27)
.L_27:
        /*006c*/ 	.word	0x00000000
        /*0070*/ 	.short	0x0001
        /*0072*/ 	.short	0x0004
        /*0074*/ 	.byte	0x00, 0xf0, 0x11, 0x00


	//----- nvinfo : EIATTR_KPARAM_INFO
	.align		4
.L_28:
        /*0078*/ 	.byte	0x04, 0x17
        /*007a*/ 	.short	(.L_30 - .L_29)
.L_29:
        /*007c*/ 	.word	0x00000000
        /*0080*/ 	.short	0x0000
        /*0082*/ 	.short	0x0000
        /*0084*/ 	.byte	0x00, 0xf0, 0x11, 0x00


	//----- nvinfo : EIATTR_SPARSE_MMA_MASK
	.align		4
.L_30:
        /*0088*/ 	.byte	0x03, 0x50
        /*008a*/ 	.short	0x0000


	//----- nvinfo : EIATTR_MAXREG_COUNT
	.align		4
        /*008c*/ 	.byte	0x03, 0x1b
        /*008e*/ 	.short	0x00ff


	//----- nvinfo : EIATTR_NUM_BARRIERS
	.align		4
        /*0090*/ 	.byte	0x02, 0x4c
        /*0092*/ 	.byte	0x01
	.zero		1


	//----- nvinfo : EIATTR_MERCURY_ISA_VERSION
	.align		4
        /*0094*/ 	.byte	0x03, 0x5f
        /*0096*/ 	.short	0x0101


	//----- nvinfo : EIATTR_VRC_CTA_INIT_COUNT
	.align		4
        /*0098*/ 	.byte	0x02, 0x4a
	.zero		1
	.zero		1


	//----- nvinfo : EIATTR_EXIT_INSTR_OFFSETS
	.align		4
        /*009c*/ 	.byte	0x04, 0x1c
        /*009e*/ 	.short	(.L_32 - .L_31)


	//   ....[0]....
.L_31:
        /*00a0*/ 	.word	0x00000a30


	//   ....[1]....
        /*00a4*/ 	.word	0x00000b40


	//----- nvinfo : EIATTR_CRS_STACK_SIZE
	.align		4
.L_32:
        /*00a8*/ 	.byte	0x04, 0x1e
        /*00aa*/ 	.short	(.L_34 - .L_33)
.L_33:
        /*00ac*/ 	.word	0x00000000


	//----- nvinfo : EIATTR_CBANK_PARAM_SIZE
	.align		4
.L_34:
        /*00b0*/ 	.byte	0x03, 0x19
        /*00b2*/ 	.short	0x0038


	//----- nvinfo : EIATTR_PARAM_CBANK
	.align		4
        /*00b4*/ 	.byte	0x04, 0x0a
        /*00b6*/ 	.short	(.L_36 - .L_35)
	.align		4
.L_35:
        /*00b8*/ 	.word	index@(.nv.constant0._Z12kernel_sleepfffPyiPiS_S_)
        /*00bc*/ 	.short	0x0380
        /*00be*/ 	.short	0x0038


	//----- nvinfo : EIATTR_SW_WAR
	.align		4
.L_36:
        /*00c0*/ 	.byte	0x04, 0x36
        /*00c2*/ 	.short	(.L_38 - .L_37)
.L_37:
        /*00c4*/ 	.word	0x00000008
.L_38:


//--------------------- .nv.info._Z6kernelfffPyiPi --------------------------
	.section	.nv.info._Z6kernelfffPyiPi,"",@"SHT_CUDA_INFO"
	.sectionflags	@""
	.align	4


	//----- nvinfo : EIATTR_CUDA_API_VERSION
	.align		4
        /*0000*/ 	.byte	0x04, 0x37
        /*0002*/ 	.short	(.L_40 - .L_39)
.L_39:
        /*0004*/ 	.word	0x00000082


	//----- nvinfo : EIATTR_KPARAM_INFO
	.align		4
.L_40:
        /*0008*/ 	.byte	0x04, 0x17
        /*000a*/ 	.short	(.L_42 - .L_41)
.L_41:
        /*000c*/ 	.word	0x00000000
        /*0010*/ 	.short	0x0005
        /*0012*/ 	.short	0x0020
        /*0014*/ 	.byte	0x00, 0xf5, 0x21, 0x00


	//----- nvinfo : EIATTR_KPARAM_INFO
	.align		4
.L_42:
        /*0018*/ 	.byte	0x04, 0x17
        /*001a*/ 	.short	(.L_44 - .L_43)
.L_43:
        /*001c*/ 	.word	0x00000000
        /*0020*/ 	.short	0x0004
        /*0022*/ 	.short	0x0018
        /*0024*/ 	.byte	0x00, 0xf0, 0x11, 0x00


	//----- nvinfo : EIATTR_KPARAM_INFO
	.align		4
.L_44:
        /*0028*/ 	.byte	0x04, 0x17
        /*002a*/ 	.short	(.L_46 - .L_45)
.L_45:
        /*002c*/ 	.word	0x00000000
        /*0030*/ 	.short	0x0003
        /*0032*/ 	.short	0x0010
        /*0034*/ 	.byte	0x00, 0xf5, 0x21, 0x00


	//----- nvinfo : EIATTR_KPARAM_INFO
	.align		4
.L_46:
        /*0038*/ 	.byte	0x04, 0x17
        /*003a*/ 	.short	(.L_48 - .L_47)
.L_47:
        /*003c*/ 	.word	0x00000000
        /*0040*/ 	.short	0x0002
        /*0042*/ 	.short	0x0008
        /*0044*/ 	.byte	0x00, 0xf0, 0x11, 0x00


	//----- nvinfo : EIATTR_KPARAM_INFO
	.align		4
.L_48:
        /*0048*/ 	.byte	0x04, 0x17
        /*004a*/ 	.short	(.L_50 - .L_49)
.L_49:
        /*004c*/ 	.word	0x00000000
        /*0050*/ 	.short	0x0001
        /*0052*/ 	.short	0x0004
        /*0054*/ 	.byte	0x00, 0xf0, 0x11, 0x00


	//----- nvinfo : EIATTR_KPARAM_INFO
	.align		4
.L_50:
        /*0058*/ 	.byte	0x04, 0x17
        /*005a*/ 	.short	(.L_52 - .L_51)
.L_51:
        /*005c*/ 	.word	0x00000000
        /*0060*/ 	.short	0x0000
        /*0062*/ 	.short	0x0000
        /*0064*/ 	.byte	0x00, 0xf0, 0x11, 0x00


	//----- nvinfo : EIATTR_SPARSE_MMA_MASK
	.align		4
.L_52:
        /*0068*/ 	.byte	0x03, 0x50
        /*006a*/ 	.short	0x0000


	//----- nvinfo : EIATTR_MAXREG_COUNT
	.align		4
        /*006c*/ 	.byte	0x03, 0x1b
        /*006e*/ 	.short	0x00ff


	//----- nvinfo : EIATTR_NUM_BARRIERS
	.align		4
        /*0070*/ 	.byte	0x02, 0x4c
        /*0072*/ 	.byte	0x01
	.zero		1


	//----- nvinfo : EIATTR_MERCURY_ISA_VERSION
	.align		4
        /*0074*/ 	.byte	0x03, 0x5f
        /*0076*/ 	.short	0x0101


	//----- nvinfo : EIATTR_VRC_CTA_INIT_COUNT
	.align		4
        /*0078*/ 	.byte	0x02, 0x4a
	.zero		1
	.zero		1


	//----- nvinfo : EIATTR_EXIT_INSTR_OFFSETS
	.align		4
        /*007c*/ 	.byte	0x04, 0x1c
        /*007e*/ 	.short	(.L_54 - .L_53)


	//   ....[0]....
.L_53:
        /*0080*/ 	.word	0x00000b10


	//----- nvinfo : EIATTR_CRS_STACK_SIZE
	.align		4
.L_54:
        /*0084*/ 	.byte	0x04, 0x1e
        /*0086*/ 	.short	(.L_56 - .L_55)
.L_55:
        /*0088*/ 	.word	0x00000000


	//----- nvinfo : EIATTR_CBANK_PARAM_SIZE
	.align		4
.L_56:
        /*008c*/ 	.byte	0x03, 0x19
        /*008e*/ 	.short	0x0028


	//----- nvinfo : EIATTR_PARAM_CBANK
	.align		4
        /*0090*/ 	.byte	0x04, 0x0a
        /*0092*/ 	.short	(.L_58 - .L_57)
	.align		4
.L_57:
        /*0094*/ 	.word	index@(.nv.constant0._Z6kernelfffPyiPi)
        /*0098*/ 	.short	0x0380
        /*009a*/ 	.short	0x0028


	//----- nvinfo : EIATTR_SW_WAR
	.align		4
.L_58:
        /*009c*/ 	.byte	0x04, 0x36
        /*009e*/ 	.short	(.L_60 - .L_59)
.L_59:
        /*00a0*/ 	.word	0x00000008
.L_60:


//--------------------- .nv.callgraph             --------------------------
	.section	.nv.callgraph,"",@"SHT_CUDA_CALLGRAPH"
	.align	4
	.sectionentsize	8
	.align		4
        /*0000*/ 	.word	0x00000000
	.align		4
        /*0004*/ 	.word	0xffffffff
	.align		4
        /*0008*/ 	.word	0x00000000
	.align		4
        /*000c*/ 	.word	0xfffffffe
	.align		4
        /*0010*/ 	.word	0x00000000
	.align		4
        /*0014*/ 	.word	0xfffffffd
	.align		4
        /*0018*/ 	.word	0x00000000
	.align		4
        /*001c*/ 	.word	0xfffffffc


//--------------------- .nv.constant4             --------------------------
	.section	.nv.constant4,"a",@progbits
	.align	8
	.align		8
.nv.constant4:
        /*0000*/ 	.dword	__cudart_i2opi_f


//--------------------- .text._Z12kernel_sleepfffPyiPiS_S_ --------------------------
	.section	.text._Z12kernel_sleepfffPyiPiS_S_,"ax",@progbits
	.align	128
        .global         _Z12kernel_sleepfffPyiPiS_S_
        .type           _Z12kernel_sleepfffPyiPiS_S_,@function
        .size           _Z12kernel_sleepfffPyiPiS_S_,(.L_x_20 - _Z12kernel_sleepfffPyiPiS_S_)
        .other          _Z12kernel_sleepfffPyiPiS_S_,@"STO_CUDA_ENTRY STV_DEFAULT"
_Z12kernel_sleepfffPyiPiS_S_:
.text._Z12kernel_sleepfffPyiPiS_S_:
[----:B------:R-:W-:Y:S08]  /*0000*/  LDC R1, c[0x0][0x37c] ;  /* 0x0000df00ff017b82 */ /* 0x000ff00000000800 */
[----:B------:R-:W0:Y:S01]  /*0010*/  LDC.64 R4, c[0x0][0x3a0] ;  /* 0x0000e800ff047b82 */ /* 0x000e220000000a00 */
[----:B------:R-:W0:Y:S02]  /*0020*/  LDCU.64 UR6, c[0x0][0x358] ;  /* 0x00006b00ff0677ac */ /* 0x000e240008000a00 */
[----:B0-----:R-:W2:Y:S01]  /*0030*/  LDG.E R0, desc[UR6][R4.64] ;  /* 0x0000000604007981 */ /* 0x001ea2000c1e1900 */
[----:B------:R-:W0:Y:S01]  /*0040*/  LDCU UR4, c[0x0][0x380] ;  /* 0x00007000ff0477ac */ /* 0x000e220008000800 */
[----:B------:R-:W1:Y:S01]  /*0050*/  S2R R2, SR_TID.X ;  /* 0x0000000000027919 */ /* 0x000e620000002100 */
[----:B--2---:R-:W-:Y:S01]  /*0060*/  ISETP.NE.AND P0, PT, R0, 0x1, PT ;  /* 0x000000010000780c */ /* 0x004fe20003f05270 */
[----:B0-----:R-:W-:-:S12]  /*0070*/  IMAD.U32 R0, RZ, RZ, UR4 ;  /* 0x00000004ff007e24 */ /* 0x001fd8000f8e00ff */
[----:B-1----:R-:W-:Y:S05]  /*0080*/  @!P0 BRA `(.L_x_0) ;  /* 0x0000000000108947 */ /* 0x002fea0003800000 */
.L_x_1:
[----:B------:R-:W-:Y:S05]  /*0090*/  NANOSLEEP 0x2710 ;  /* 0x000027100000795d */ /* 0x000fea0003800000 */
[----:B------:R-:W2:Y:S02]  /*00a0*/  LDG.E R3, desc[UR6][R4.64] ;  /* 0x0000000604037981 */ /* 0x000ea4000c1e1900 */
[----:B--2---:R-:W-:-:S13]  /*00b0*/  ISETP.NE.AND P0, PT, R3, 0x1, PT ;  /* 0x000000010300780c */ /* 0x004fda0003f05270 */
[----:B------:R-:W-:Y:S05]  /*00c0*/  @P0 BRA `(.L_x_1) ;  /* 0xfffffffc00f00947 */ /* 0x000fea000383ffff */
.L_x_0:
[----:B------:R-:W-:Y:S01]  /*00d0*/  BAR.SYNC.DEFER_BLOCKING 0x0 ;  /* 0x0000000000007b1d */ /* 0x000fe20000010000 */
[----:B------:R-:W-:-:S05]  /*00e0*/  ISETP.NE.AND P0, PT, R2, RZ, PT ;  /* 0x000000ff0200720c */ /* 0x000fca0003f05270 */
[----:B------:R-:W-:Y:S08]  /*00f0*/  BSSY.RECONVERGENT B0, `(.L_x_2) ;  /* 0x0000012000007945 */ /* 0x000ff00003800200 */
[----:B------:R-:W-:Y:S05]  /*0100*/  @P0 BRA `(.L_x_3) ;  /* 0x0000000000400947 */ /* 0x000fea0003800000 */
[----:B------:R-:W-:Y:S01]  /*0110*/  CS2R R4, SR_GLOBALTIMERLO ;  /* 0x0000000000047805 */ /* 0x000fe20000015200 */
[----:B------:R-:W0:Y:S05]  /*0120*/  S2R R3, SR_CTAID.X ;  /* 0x0000000000037919 */ /* 0x000e2a0000002500 */
[--C-:B------:R-:W-:Y:S01]  /*0130*/  SHF.R.U32.HI R13, RZ, 0x3, R5.reuse ;  /* 0x00000003ff0d7819 */ /* 0x100fe20000011605 */
[----:B------:R-:W0:Y:S01]  /*0140*/  LDC.64 R10, c[0x0][0x390] ;  /* 0x0000e400ff0a7b82 */ /* 0x000e220000000a00 */
[----:B------:R-:W-:-:S03]  /*0150*/  SHF.R.U64 R5, R4, 0x3, R5 ;  /* 0x0000000304057819 */ /* 0x000fc60000001205 */
[----:B------:R-:W-:-:S04]  /*0160*/  IMAD.WIDE.U32 R6, R13, -0x1cac0831, RZ ;  /* 0xe353f7cf0d067825 */ /* 0x000fc800078e00ff */
[----:B------:R-:W-:-:S04]  /*0170*/  IMAD.WIDE.U32 R6, P0, R5, 0x20c49ba5, R6 ;  /* 0x20c49ba505067825 */ /* 0x000fc80007800006 */
[----:B------:R-:W-:-:S04]  /*0180*/  IMAD.WIDE.U32 R4, R5, -0x1cac0831, RZ ;  /* 0xe353f7cf05047825 */ /* 0x000fc800078e00ff */
[----:B------:R-:W-:Y:S01]  /*0190*/  IMAD.X R9, RZ, RZ, RZ, P0 ;  /* 0x000000ffff097224 */ /* 0x000fe200000e06ff */
[----:B------:R-:W-:Y:S01]  /*01a0*/  IADD3 RZ, P0, PT, R5, R6, RZ ;  /* 0x0000000605ff7210 */ /* 0x000fe20007f1e0ff */
[----:B------:R-:W-:-:S04]  /*01b0*/  IMAD.MOV.U32 R8, RZ, RZ, R7 ;  /* 0x000000ffff087224 */ /* 0x000fc800078e0007 */
[----:B------:R-:W-:-:S05]  /*01c0*/  IMAD.WIDE.U32.X R4, R13, 0x20c49ba5, R8, P0 ;  /* 0x20c49ba50d047825 */ /* 0x000fca00000e0408 */
[--C-:B------:R-:W-:Y:S02]  /*01d0*/  SHF.R.U64 R6, R4, 0x4, R5.reuse ;  /* 0x0000000404067819 */ /* 0x100fe40000001205 */
[----:B------:R-:W-:Y:S01]  /*01e0*/  SHF.R.U32.HI R7, RZ, 0x4, R5 ;  /* 0x00000004ff077819 */ /* 0x000fe20000011605 */
[----:B0-----:R-:W-:-:S05]  /*01f0*/  IMAD.WIDE.U32 R4, R3, 0x8, R10 ;  /* 0x0000000803047825 */ /* 0x001fca00078e000a */
[----:B------:R0:W-:Y:S02]  /*0200*/  STG.E.64 desc[UR6][R4.64], R6 ;  /* 0x0000000604007986 */ /* 0x0001e4000c101b06 */
.L_x_3:
[----:B------:R-:W-:Y:S05]  /*0210*/  BSYNC.RECONVERGENT B0 ;  /* 0x0000000000007941 */ /* 0x000fea0003800200 */
.L_x_2:
[----:B------:R-:W1:Y:S02]  /*0220*/  LDCU UR4, c[0x0][0x398] ;  /* 0x00007300ff0477ac */ /* 0x000e640008000800 */
[----:B-1----:R-:W-:-:S09]  /*0230*/  UISETP.GE.AND UP0, UPT, UR4, 0x1, UPT ;  /* 0x000000010400788c */ /* 0x002fd2000bf06270 */
[----:B------:R-:W-:Y:S05]  /*0240*/  BRA.U !UP0, `(.L_x_4) ;  /* 0x0000000508f07547 */ /* 0x000fea000b800000 */
[----:B------:R-:W-:-:S05]  /*0250*/  UMOV UR4, URZ ;  /* 0x000000ff00047c82 */ /* 0x000fca0008000000 */
.L_x_8:
[C---:B0-----:R-:W-:Y:S01]  /*0260*/  FMUL R4, R0.reuse, 0.63661974668502807617 ;  /* 0x3f22f98300047820 */ /* 0x041fe20000400000 */
[----:B------:R-:W-:-:S03]  /*0270*/  FSETP.GE.AND P0, PT, |R0|, 105615, PT ;  /* 0x47ce47800000780b */ /* 0x000fc60003f06200 */
[----:B------:R-:W0:Y:S02]  /*0280*/  F2I.NTZ R8, R4 ;  /* 0x0000000400087305 */ /* 0x000e240000203100 */
[----:B0-----:R-:W-:-:S05]  /*0290*/  I2FP.F32.S32 R5, R8 ;  /* 0x0000000800057245 */ /* 0x001fca0000201400 */
[----:B------:R-:W-:-:S04]  /*02a0*/  FFMA R6, R5, -1.5707962512969970703, R0 ;  /* 0xbfc90fda05067823 */ /* 0x000fc80000000000 */
[----:B------:R-:W-:-:S04]  /*02b0*/  FFMA R6, R5, -7.5497894158615963534e-08, R6 ;  /* 0xb3a2216805067823 */ /* 0x000fc80000000006 */
[----:B------:R-:W-:Y:S01]  /*02c0*/  FFMA R6, R5, -5.3903029534742383927e-15, R6 ;  /* 0xa7c234c505067823 */ /* 0x000fe20000000006 */
[----:B------:R-:W-:Y:S06]  /*02d0*/  @!P0 BRA `(.L_x_5) ;  /* 0x0000000400788947 */ /* 0x000fec0003800000 */
[----:B------:R-:W-:-:S13]  /*02e0*/  FSETP.NEU.AND P0, PT, |R0|, +INF , PT ;  /* 0x7f8000000000780b */ /* 0x000fda0003f0d200 */
[----:B------:R-:W-:Y:S01]  /*02f0*/  @!P0 FMUL R6, RZ, R0 ;  /* 0x00000000ff068220 */ /* 0x000fe20000400000 */
[----:B------:R-:W-:Y:S01]  /*0300*/  @!P0 IMAD.MOV.U32 R8, RZ, RZ, RZ ;  /* 0x000000ffff088224 */ /* 0x000fe200078e00ff */
[----:B------:R-:W-:Y:S06]  /*0310*/  @!P0 BRA `(.L_x_5) ;  /* 0x0000000400688947 */ /* 0x000fec0003800000 */
[----:B------:R-:W-:Y:S02]  /*0320*/  IMAD.SHL.U32 R5, R0, 0x100, RZ ;  /* 0x0000010000057824 */ /* 0x000fe400078e00ff */
[----:B------:R-:W-:Y:S02]  /*0330*/  HFMA2 R15, -RZ, RZ, 0, 0 ;  /* 0x00000000ff0f7431 */ /* 0x000fe400000001ff */
[----:B------:R-:W-:Y:S01]  /*0340*/  IMAD.MOV.U32 R4, RZ, RZ, RZ ;  /* 0x000000ffff047224 */ /* 0x000fe200078e00ff */
[----:B------:R-:W0:Y:S01]  /*0350*/  LDCU.64 UR8, c[0x4][URZ] ;  /* 0x01000000ff0877ac */ /* 0x000e220008000a00 */
[----:B------:R-:W-:Y:S01]  /*0360*/  IMAD.MOV.U32 R16, RZ, RZ, RZ ;  /* 0x000000ffff107224 */ /* 0x000fe200078e00ff */
[----:B------:R-:W-:Y:S01]  /*0370*/  LOP3.LUT R17, R5, 0x80000000, RZ, 0xfc, !PT ;  /* 0x8000000005117812 */ /* 0x000fe200078efcff */
[----:B------:R-:W-:-:S06]  /*0380*/  UMOV UR5, URZ ;  /* 0x000000ff00057c82 */ /* 0x000fcc0008000000 */
.L_x_6:
[----:B0-----:R-:W-:Y:S02]  /*0390*/  IMAD.U32 R8, RZ, RZ, UR8 ;  /* 0x00000008ff087e24 */ /* 0x001fe4000f8e00ff */
[----:B------:R-:W-:-:S05]  /*03a0*/  IMAD.U32 R9, RZ, RZ, UR9 ;  /* 0x00000009ff097e24 */ /* 0x000fca000f8e00ff */
[----:B------:R-:W2:Y:S01]  /*03b0*/  LDG.E.CONSTANT R6, desc[UR6][R8.64] ;  /* 0x0000000608067981 */ /* 0x000ea2000c1e9900 */
[----:B------:R-:W-:Y:S01]  /*03c0*/  UIADD3 UR5, UPT, UPT, UR5, 0x1, URZ ;  /* 0x0000000105057890 */ /* 0x000fe2000fffe0ff */
[C---:B------:R-:W-:Y:S01]  /*03d0*/  ISETP.EQ.AND P0, PT, R16.reuse, RZ, PT ;  /* 0x000000ff1000720c */ /* 0x040fe20003f02270 */
[----:B------:R-:W-:Y:S01]  /*03e0*/  UIADD3 UR8, UP1, UPT, UR8, 0x4, URZ ;  /* 0x0000000408087890 */ /* 0x000fe2000ff3e0ff */
[C---:B------:R-:W-:Y:S01]  /*03f0*/  ISETP.EQ.AND P1, PT, R16.reuse, 0x4, PT ;  /* 0x000000041000780c */ /* 0x040fe20003f22270 */
[----:B------:R-:W-:Y:S01]  /*0400*/  UISETP.NE.AND UP0, UPT, UR5, 0x6, UPT ;  /* 0x000000060500788c */ /* 0x000fe2000bf05270 */
[C---:B------:R-:W-:Y:S01]  /*0410*/  ISETP.EQ.AND P2, PT, R16.reuse, 0x8, PT ;  /* 0x000000081000780c */ /* 0x040fe20003f42270 */
[----:B------:R-:W-:Y:S01]  /*0420*/  UIADD3.X UR9, UPT, UPT, URZ, UR9, URZ, UP1, !UPT ;  /* 0x00000009ff097290 */ /* 0x000fe20008ffe4ff */
[C---:B------:R-:W-:Y:S02]  /*0430*/  ISETP.EQ.AND P3, PT, R16.reuse, 0xc, PT ;  /* 0x0000000c1000780c */ /* 0x040fe40003f62270 */
[----:B------:R-:W-:-:S02]  /*0440*/  ISETP.EQ.AND P4, PT, R16, 0x10, PT ;  /* 0x000000101000780c */ /* 0x000fc40003f82270 */
[C---:B------:R-:W-:Y:S01]  /*0450*/  ISETP.EQ.AND P5, PT, R16.reuse, 0x14, PT ;  /* 0x000000141000780c */ /* 0x040fe20003fa2270 */
[----:B------:R-:W-:Y:S02]  /*0460*/  VIADD R16, R16, 0x4 ;  /* 0x0000000410107836 */ /* 0x000fe40000000000 */
[----:B--2---:R-:W-:-:S03]  /*0470*/  IMAD.WIDE.U32 R6, R6, R17, RZ ;  /* 0x0000001106067225 */ /* 0x004fc600078e00ff */
[----:B------:R-:W-:-:S04]  /*0480*/  IADD3 R5, P6, PT, R6, R4, RZ ;  /* 0x0000000406057210 */ /* 0x000fc80007fde0ff */
[----:B------:R-:W-:Y:S01]  /*0490*/  @P1 MOV R10, R5 ;  /* 0x00000005000a1202 */ /* 0x000fe20000000f00 */
[----:B------:R-:W-:Y:S02]  /*04a0*/  IMAD.X R4, R7, 0x1, R15, P6 ;  /* 0x0000000107047824 */ /* 0x000fe400030e060f */
[--C-:B------:R-:W-:Y:S02]  /*04b0*/  @P0 IMAD.MOV.U32 R3, RZ, RZ, R5.reuse ;  /* 0x000000ffff030224 */ /* 0x100fe400078e0005 */
[--C-:B------:R-:W-:Y:S02]  /*04c0*/  @P2 IMAD.MOV.U32 R11, RZ, RZ, R5.reuse ;  /* 0x000000ffff0b2224 */ /* 0x100fe400078e0005 */
[--C-:B------:R-:W-:Y:S02]  /*04d0*/  @P3 IMAD.MOV.U32 R12, RZ, RZ, R5.reuse ;  /* 0x000000ffff0c3224 */ /* 0x100fe400078e0005 */
[--C-:B------:R-:W-:Y:S02]  /*04e0*/  @P4 IMAD.MOV.U32 R13, RZ, RZ, R5.reuse ;  /* 0x000000ffff0d4224 */ /* 0x100fe400078e0005 */
[----:B------:R-:W-:Y:S01]  /*04f0*/  @P5 IMAD.MOV.U32 R14, RZ, RZ, R5 ;  /* 0x000000ffff0e5224 */ /* 0x000fe200078e0005 */
[----:B------:R-:W-:Y:S06]  /*0500*/  BRA.U UP0, `(.L_x_6) ;  /* 0xfffffffd00a07547 */ /* 0x000fec000b83ffff */
[----:B------:R-:W-:-:S04]  /*0510*/  SHF.R.U32.HI R5, RZ, 0x17, R0 ;  /* 0x00000017ff057819 */ /* 0x000fc80000011600 */
[C---:B------:R-:W-:Y:S02]  /*0520*/  LOP3.LUT R6, R5.reuse, 0xe0, RZ, 0xc0, !PT ;  /* 0x000000e005067812 */ /* 0x040fe400078ec0ff */
[----:B------:R-:W-:Y:S02]  /*0530*/  LOP3.LUT P6, RZ, R5, 0x1f, RZ, 0xc0, !PT ;  /* 0x0000001f05ff7812 */ /* 0x000fe400078cc0ff */
[----:B------:R-:W-:-:S04]  /*0540*/  IADD3 R6, PT, PT, R6, -0x80, RZ ;  /* 0xffffff8006067810 */ /* 0x000fc80007ffe0ff */
[----:B------:R-:W-:-:S05]  /*0550*/  SHF.R.U32.HI R6, RZ, 0x5, R6 ;  /* 0x00000005ff067819 */ /* 0x000fca0000011606 */
[----:B------:R-:W-:-:S05]  /*0560*/  IMAD.U32 R9, R6, -0x4, RZ ;  /* 0xfffffffc06097824 */ /* 0x000fca00078e00ff */
[C---:B------:R-:W-:Y:S02]  /*0570*/  ISETP.EQ.AND P3, PT, R9.reuse, -0x18, PT ;  /* 0xffffffe80900780c */ /* 0x040fe40003f62270 */
[C---:B------:R-:W-:Y:S02]  /*0580*/  ISETP.EQ.AND P4, PT, R9.reuse, -0x14, PT ;  /* 0xffffffec0900780c */ /* 0x040fe40003f82270 */
[C---:B------:R-:W-:Y:S02]  /*0590*/  ISETP.EQ.AND P2, PT, R9.reuse, -0x10, PT ;  /* 0xfffffff00900780c */ /* 0x040fe40003f42270 */
[C---:B------:R-:W-:Y:S02]  /*05a0*/  ISETP.EQ.AND P1, PT, R9.reuse, -0xc, PT ;  /* 0xfffffff40900780c */ /* 0x040fe40003f22270 */
[C---:B------:R-:W-:Y:S02]  /*05b0*/  ISETP.EQ.AND P0, PT, R9.reuse, -0x8, PT ;  /* 0xfffffff80900780c */ /* 0x040fe40003f02270 */
[----:B------:R-:W-:-:S03]  /*05c0*/  ISETP.EQ.AND P5, PT, R9, RZ, PT ;  /* 0x000000ff0900720c */ /* 0x000fc60003fa2270 */
[--C-:B------:R-:W-:Y:S01]  /*05d0*/  @P3 IMAD.MOV.U32 R6, RZ, RZ, R3.reuse ;  /* 0x000000ffff063224 */ /* 0x100fe200078e0003 */
[C---:B------:R-:W-:Y:S01]  /*05e0*/  ISETP.EQ.AND P3, PT, R9.reuse, -0x4, PT ;  /* 0xfffffffc0900780c */ /* 0x040fe20003f62270 */
[----:B------:R-:W-:Y:S02]  /*05f0*/  @P4 IMAD.MOV.U32 R7, RZ, RZ, R3 ;  /* 0x000000ffff074224 */ /* 0x000fe400078e0003 */
[--C-:B------:R-:W-:Y:S01]  /*0600*/  @P4 IMAD.MOV.U32 R6, RZ, RZ, R10.reuse ;  /* 0x000000ffff064224 */ /* 0x100fe200078e000a */
[----:B------:R-:W-:Y:S01]  /*0610*/  ISETP.EQ.AND P4, PT, R9, 0x4, PT ;  /* 0x000000040900780c */ /* 0x000fe20003f82270 */
[----:B------:R-:W-:Y:S01]  /*0620*/  @P2 IMAD.MOV.U32 R7, RZ, RZ, R10 ;  /* 0x000000ffff072224 */ /* 0x000fe200078e000a */
[----:B------:R-:W-:Y:S01]  /*0630*/  @P2 MOV R6, R11 ;  /* 0x0000000b00062202 */ /* 0x000fe20000000f00 */
[----:B------:R-:W-:Y:S02]  /*0640*/  @P1 IMAD.MOV.U32 R6, RZ, RZ, R12 ;  /* 0x000000ffff061224 */ /* 0x000fe400078e000c */
[----:B------:R-:W-:-:S02]  /*0650*/  @P0 IMAD.MOV.U32 R6, RZ, RZ, R13 ;  /* 0x000000ffff060224 */ /* 0x000fc400078e000d */
[----:B------:R-:W-:Y:S02]  /*0660*/  @P1 IMAD.MOV.U32 R7, RZ, RZ, R11 ;  /* 0x000000ffff071224 */ /* 0x000fe400078e000b */
[----:B------:R-:W-:Y:S01]  /*0670*/  @P3 MOV R6, R14 ;  /* 0x0000000e00063202 */ /* 0x000fe20000000f00 */
[----:B------:R-:W-:Y:S02]  /*0680*/  @P5 IMAD.MOV.U32 R6, RZ, RZ, R4 ;  /* 0x000000ffff065224 */ /* 0x000fe400078e0004 */
[----:B------:R-:W-:Y:S02]  /*0690*/  @P0 IMAD.MOV.U32 R7, RZ, RZ, R12 ;  /* 0x000000ffff070224 */ /* 0x000fe400078e000c */
[----:B------:R-:W-:Y:S02]  /*06a0*/  @P3 IMAD.MOV.U32 R7, RZ, RZ, R13 ;  /* 0x000000ffff073224 */ /* 0x000fe400078e000d */
[----:B------:R-:W-:Y:S02]  /*06b0*/  @P5 IMAD.MOV.U32 R7, RZ, RZ, R14 ;  /* 0x000000ffff075224 */ /* 0x000fe400078e000e */
[----:B------:R-:W-:-:S02]  /*06c0*/  @P4 IMAD.MOV.U32 R7, RZ, RZ, R4 ;  /* 0x000000ffff074224 */ /* 0x000fc400078e0004 */
[----:B------:R-:W-:Y:S01]  /*06d0*/  IMAD.MOV.U32 R8, RZ, RZ, R6 ;  /* 0x000000ffff087224 */ /* 0x000fe200078e0006 */
[----:B------:R-:W-:Y:S06]  /*06e0*/  @!P6 BRA `(.L_x_7) ;  /* 0x00000000002ce947 */ /* 0x000fec0003800000 */
[----:B------:R-:W-:Y:S01]  /*06f0*/  @P2 IMAD.MOV.U32 R6, RZ, RZ, R3 ;  /* 0x000000ffff062224 */ /* 0x000fe200078e0003 */
[----:B------:R-:W-:Y:S01]  /*0700*/  @P1 MOV R6, R10 ;  /* 0x0000000a00061202 */ /* 0x000fe20000000f00 */
[----:B------:R-:W-:Y:S01]  /*0710*/  @P0 IMAD.MOV.U32 R6, RZ, RZ, R11 ;  /* 0x000000ffff060224 */ /* 0x000fe200078e000b */
[----:B------:R-:W-:Y:S01]  /*0720*/  ISETP.EQ.AND P0, PT, R9, 0x8, PT ;  /* 0x000000080900780c */ /* 0x000fe20003f02270 */
[----:B------:R-:W-:Y:S01]  /*0730*/  @P3 IMAD.MOV.U32 R6, RZ, RZ, R12 ;  /* 0x000000ffff063224 */ /* 0x000fe200078e000c */
[----:B------:R-:W-:Y:S01]  /*0740*/  LOP3.LUT R5, R5, 0x1f, RZ, 0xc0, !PT ;  /* 0x0000001f05057812 */ /* 0x000fe200078ec0ff */
[----:B------:R-:W-:Y:S02]  /*0750*/  @P5 IMAD.MOV.U32 R6, RZ, RZ, R13 ;  /* 0x000000ffff065224 */ /* 0x000fe400078e000d */
[----:B------:R-:W-:Y:S01]  /*0760*/  @P4 IMAD.MOV.U32 R6, RZ, RZ, R14 ;  /* 0x000000ffff064224 */ /* 0x000fe200078e000e */
[----:B------:R-:W-:-:S07]  /*0770*/  SHF.L.W.U32.HI R8, R7, R5, R8 ;  /* 0x0000000507087219 */ /* 0x000fce0000010e08 */
[----:B------:R-:W-:-:S04]  /*0780*/  @P0 MOV R6, R4 ;  /* 0x0000000400060202 */ /* 0x000fc80000000f00 */
[----:B------:R-:W-:-:S07]  /*0790*/  SHF.L.W.U32.HI R7, R6, R5, R7 ;  /* 0x0000000506077219 */ /* 0x000fce0000010e07 */
.L_x_7:
[C---:B------:R-:W-:Y:S01]  /*07a0*/  SHF.L.W.U32.HI R9, R7.reuse, 0x2, R8 ;  /* 0x0000000207097819 */ /* 0x040fe20000010e08 */
[----:B------:R-:W-:Y:S01]  /*07b0*/  IMAD.SHL.U32 R7, R7, 0x4, RZ ;  /* 0x0000000407077824 */ /* 0x000fe200078e00ff */
[----:B------:R-:W-:Y:S01]  /*07c0*/  UMOV UR8, 0x54442d19 ;  /* 0x54442d1900087882 */ /* 0x000fe20000000000 */
[----:B------:R-:W-:Y:S01]  /*07d0*/  UMOV UR9, 0x3bf921fb ;  /* 0x3bf921fb00097882 */ /* 0x000fe20000000000 */
[----:B------:R-:W-:Y:S02]  /*07e0*/  SHF.R.S32.HI R4, RZ, 0x1f, R9 ;  /* 0x0000001fff047819 */ /* 0x000fe40000011409 */
[----:B------:R-:W-:Y:S02]  /*07f0*/  ISETP.GE.AND P0, PT, R0, RZ, PT ;  /* 0x000000ff0000720c */ /* 0x000fe40003f06270 */
[C---:B------:R-:W-:Y:S02]  /*0800*/  LOP3.LUT R6, R4.reuse, R7, RZ, 0x3c, !PT ;  /* 0x0000000704067212 */ /* 0x040fe400078e3cff */
[----:B------:R-:W-:-:S02]  /*0810*/  LOP3.LUT R7, R4, R9, RZ, 0x3c, !PT ;  /* 0x0000000904077212 */ /* 0x000fc400078e3cff */
[----:B------:R-:W-:Y:S02]  /*0820*/  SHF.R.U32.HI R8, RZ, 0x1e, R8 ;  /* 0x0000001eff087819 */ /* 0x000fe40000011608 */
[----:B------:R-:W0:Y:S01]  /*0830*/  I2F.F64.S64 R4, R6 ;  /* 0x0000000600047312 */ /* 0x000e220000301c00 */
[C---:B------:R-:W-:Y:S02]  /*0840*/  LOP3.LUT R0, R9.reuse, R0, RZ, 0x3c, !PT ;  /* 0x0000000009007212 */ /* 0x040fe400078e3cff */
[----:B------:R-:W-:Y:S02]  /*0850*/  LEA.HI R8, R9, R8, RZ, 0x1 ;  /* 0x0000000809087211 */ /* 0x000fe400078f08ff */
[----:B------:R-:W-:-:S03]  /*0860*/  ISETP.GE.AND P1, PT, R0, RZ, PT ;  /* 0x000000ff0000720c */ /* 0x000fc60003f26270 */
[----:B------:R-:W-:-:S04]  /*0870*/  IMAD.MOV R0, RZ, RZ, -R8 ;  /* 0x000000ffff007224 */ /* 0x000fc800078e0a08 */
[----:B------:R-:W-:Y:S01]  /*0880*/  @!P0 IMAD.MOV.U32 R8, RZ, RZ, R0 ;  /* 0x000000ffff088224 */ /* 0x000fe200078e0000 */
[----:B0-----:R-:W-:-:S10]  /*0890*/  DMUL R4, R4, UR8 ;  /* 0x0000000804047c28 */ /* 0x001fd40008000000 */
[----:B------:R-:W0:Y:S02]  /*08a0*/  F2F.F32.F64 R4, R4 ;  /* 0x0000000400047310 */ /* 0x000e240000301000 */
[----:B0-----:R-:W-:-:S07]  /*08b0*/  FSEL R6, -R4, R4, !P1 ;  /* 0x0000000404067208 */ /* 0x001fce0004800100 */
.L_x_5:
[----:B------:R-:W0:Y:S01]  /*08c0*/  LDCU UR5, c[0x0][0x398] ;  /* 0x00007300ff0577ac */ /* 0x000e220008000800 */
[----:B------:R-:W-:Y:S02]  /*08d0*/  IMAD.MOV.U32 R0, RZ, RZ, 0x37cbac00 ;  /* 0x37cbac00ff007424 */ /* 0x000fe400078e00ff */
[----:B------:R-:W-:Y:S01]  /*08e0*/  FMUL R5, R6, R6 ;  /* 0x0000000606057220 */ /* 0x000fe20000400000 */
[----:B------:R-:W-:Y:S01]  /*08f0*/  LOP3.LUT R4, R8, 0x1, RZ, 0xc0, !PT ;  /* 0x0000000108047812 */ /* 0x000fe200078ec0ff */
[----:B------:R-:W-:Y:S01]  /*0900*/  IMAD.MOV.U32 R7, RZ, RZ, 0x3effffff ;  /* 0x3effffffff077424 */ /* 0x000fe200078e00ff */
[----:B------:R-:W-:Y:S01]  /*0910*/  UIADD3 UR4, UPT, UPT, UR4, 0x1, URZ ;  /* 0x0000000104047890 */ /* 0x000fe2000fffe0ff */
[----:B------:R-:W-:Y:S01]  /*0920*/  FFMA R0, R5, R0, -0.0013887860113754868507 ;  /* 0xbab607ed05007423 */ /* 0x000fe20000000000 */
[----:B------:R-:W-:Y:S02]  /*0930*/  ISETP.NE.U32.AND P0, PT, R4, 0x1, PT ;  /* 0x000000010400780c */ /* 0x000fe40003f05070 */
[----:B------:R-:W-:-:S02]  /*0940*/  MOV R4, 0x3d2aaabb ;  /* 0x3d2aaabb00047802 */ /* 0x000fc40000000f00 */
[----:B------:R-:W-:Y:S02]  /*0950*/  FSEL R0, R0, -0.00019574658654164522886, !P0 ;  /* 0xb94d415300007808 */ /* 0x000fe40004000000 */
[----:B------:R-:W-:Y:S02]  /*0960*/  FSEL R4, R4, 0.0083327032625675201416, !P0 ;  /* 0x3c0885e404047808 */ /* 0x000fe40004000000 */
[----:B------:R-:W-:Y:S02]  /*0970*/  FSEL R7, -R7, -0.16666662693023681641, !P0 ;  /* 0xbe2aaaa807077808 */ /* 0x000fe40004000100 */
[----:B------:R-:W-:Y:S01]  /*0980*/  LOP3.LUT P1, RZ, R8, 0x2, RZ, 0xc0, !PT ;  /* 0x0000000208ff7812 */ /* 0x000fe2000782c0ff */
[C---:B------:R-:W-:Y:S01]  /*0990*/  FFMA R4, R5.reuse, R0, R4 ;  /* 0x0000000005047223 */ /* 0x040fe20000000004 */
[----:B------:R-:W-:Y:S01]  /*09a0*/  FSEL R0, R6, 1, P0 ;  /* 0x3f80000006007808 */ /* 0x000fe20000000000 */
[----:B0-----:R-:W-:Y:S02]  /*09b0*/  UISETP.NE.AND UP0, UPT, UR4, UR5, UPT ;  /* 0x000000050400728c */ /* 0x001fe4000bf05270 */
[----:B------:R-:W-:-:S02]  /*09c0*/  FFMA R4, R5, R4, R7 ;  /* 0x0000000405047223 */ /* 0x000fc40000000007 */
[----:B------:R-:W-:-:S04]  /*09d0*/  FFMA R5, R5, R0, RZ ;  /* 0x0000000005057223 */ /* 0x000fc800000000ff */
[----:B------:R-:W-:-:S04]  /*09e0*/  FFMA R0, R5, R4, R0 ;  /* 0x0000000405007223 */ /* 0x000fc80000000000 */
[----:B------:R-:W-:Y:S01]  /*09f0*/  @P1 FADD R0, RZ, -R0 ;  /* 0x80000000ff001221 */ /* 0x000fe20000000000 */
[----:B------:R-:W-:Y:S06]  /*0a00*/  BRA.U UP0, `(.L_x_8) ;  /* 0xfffffff900147547 */ /* 0x000fec000b83ffff */
.L_x_4:
[----:B------:R-:W-:Y:S01]  /*0a10*/  BAR.SYNC.DEFER_BLOCKING 0x0 ;  /* 0x0000000000007b1d */ /* 0x000fe20000010000 */
[----:B------:R-:W-:-:S13]  /*0a20*/  ISETP.NE.AND P0, PT, R2, RZ, PT ;  /* 0x000000ff0200720c */ /* 0x000fda0003f05270 */
[----:B------:R-:W-:Y:S05]  /*0a30*/  @P0 EXIT ;  /* 0x000000000000094d */ /* 0x000fea0003800000 */
[----:B------:R-:W-:Y:S01]  /*0a40*/  CS2R R2, SR_GLOBALTIMERLO ;  /* 0x0000000000027805 */ /* 0x000fe20000015200 */
[----:B------:R-:W1:Y:S05]  /*0a50*/  S2R R13, SR_CTAID.X ;  /* 0x00000000000d7919 */ /* 0x000e6a0000002500 */
[--C-:B------:R-:W-:Y:S01]  /*0a60*/  SHF.R.U32.HI R11, RZ, 0x3, R3.reuse ;  /* 0x00000003ff0b7819 */ /* 0x100fe20000011603 */
[----:B------:R-:W1:Y:S01]  /*0a70*/  LDC.64 R8, c[0x0][0x390] ;  /* 0x0000e400ff087b82 */ /* 0x000e620000000a00 */
[----:B------:R-:W-:-:S03]  /*0a80*/  SHF.R.U64 R3, R2, 0x3, R3 ;  /* 0x0000000302037819 */ /* 0x000fc60000001203 */
[----:B0-----:R-:W-:-:S04]  /*0a90*/  IMAD.WIDE.U32 R4, R11, -0x1cac0831, RZ ;  /* 0xe353f7cf0b047825 */ /* 0x001fc800078e00ff */
[----:B------:R-:W-:-:S04]  /*0aa0*/  IMAD.WIDE.U32 R4, P0, R3, 0x20c49ba5, R4 ;  /* 0x20c49ba503047825 */ /* 0x000fc80007800004 */
[----:B------:R-:W-:-:S04]  /*0ab0*/  IMAD.WIDE.U32 R2, R3, -0x1cac0831, RZ ;  /* 0xe353f7cf03027825 */ /* 0x000fc800078e00ff */
[----:B------:R-:W-:Y:S01]  /*0ac0*/  IMAD.X R7, RZ, RZ, RZ, P0 ;  /* 0x000000ffff077224 */ /* 0x000fe200000e06ff */
[----:B------:R-:W-:Y:S01]  /*0ad0*/  IADD3 RZ, P0, PT, R3, R4, RZ ;  /* 0x0000000403ff7210 */ /* 0x000fe20007f1e0ff */
[----:B------:R-:W-:-:S04]  /*0ae0*/  IMAD.MOV.U32 R6, RZ, RZ, R5 ;  /* 0x000000ffff067224 */ /* 0x000fc800078e0005 */
[----:B------:R-:W-:-:S05]  /*0af0*/  IMAD.WIDE.U32.X R2, R11, 0x20c49ba5, R6, P0 ;  /* 0x20c49ba50b027825 */ /* 0x000fca00000e0406 */
[----:B------:R-:W-:Y:S01]  /*0b00*/  SHF.R.U64 R2, R2, 0x4, R3 ;  /* 0x0000000402027819 */ /* 0x000fe20000001203 */
[----:B-1----:R-:W-:Y:S01]  /*0b10*/  IMAD.WIDE.U32 R8, R13, 0x8, R8 ;  /* 0x000000080d087825 */ /* 0x002fe200078e0008 */
[----:B------:R-:W-:-:S05]  /*0b20*/  SHF.R.U32.HI R3, RZ, 0x4, R3 ;  /* 0x00000004ff037819 */ /* 0x000fca0000011603 */
[----:B------:R-:W-:Y:S01]  /*0b30*/  STG.E.64 desc[UR6][R8.64+0x280], R2 ;  /* 0x0002800208007986 */ /* 0x000fe2000c101b06 */
[----:B------:R-:W-:Y:S05]  /*0b40*/  EXIT ;  /* 0x000000000000794d */ /* 0x000fea0003800000 */
.L_x_9:
[----:B------:R-:W-:-:S00]  /*0b50*/  BRA `(.L_x_9) ;  /* 0xfffffffc00fc7947 */ /* 0x000fc0000383ffff */
[----:B------:R-:W-:-:S00]  /*0b60*/  NOP ;  /* 0x0000000000007918 */ /* 0x000fc00000000000 */
        /* <DEDUP_REMOVED lines=9> */
.L_x_20:


//--------------------- .text._Z6kernelfffPyiPi   --------------------------
	.section	.text._Z6kernelfffPyiPi,"ax",@progbits
	.align	128
        .global         _Z6kernelfffPyiPi
        .type           _Z6kernelfffPyiPi,@function
        .size           _Z6kernelfffPyiPi,(.L_x_21 - _Z6kernelfffPyiPi)
        .other          _Z6kernelfffPyiPi,@"STO_CUDA_ENTRY STV_DEFAULT"
_Z6kernelfffPyiPi:
.text._Z6kernelfffPyiPi:
[----:B------:R-:W-:Y:S01]  /*0000*/  LDC R1, c[0x0][0x37c] ;  /* 0x0000df00ff017b82 */ /* 0x000fe20000000800 */
[----:B------:R-:W0:Y:S01]  /*0010*/  S2R R8, SR_TID.X ;  /* 0x0000000000087919 */ /* 0x000e220000002100 */
[----:B------:R-:W1:Y:S01]  /*0020*/  LDCU UR4, c[0x0][0x380] ;  /* 0x00007000ff0477ac */ /* 0x000e620008000800 */
[----:B------:R-:W-:Y:S01]  /*0030*/  BSSY.RECONVERGENT B0, `(.L_x_10) ;  /* 0x0000015000007945 */ /* 0x000fe20003800200 */
[----:B------:R-:W2:Y:S01]  /*0040*/  LDCU.64 UR6, c[0x0][0x358] ;  /* 0x00006b00ff0677ac */ /* 0x000ea20008000a00 */
[----:B-1----:R-:W-:Y:S01]  /*0050*/  IMAD.U32 R0, RZ, RZ, UR4 ;  /* 0x00000004ff007e24 */ /* 0x002fe2000f8e00ff */
[----:B0-----:R-:W-:-:S13]  /*0060*/  ISETP.NE.AND P0, PT, R8, RZ, PT ;  /* 0x000000ff0800720c */ /* 0x001fda0003f05270 */
[----:B--2---:R-:W-:Y:S05]  /*0070*/  @P0 BRA `(.L_x_11) ;  /* 0x0000000000400947 */ /* 0x004fea0003800000 */
        /* <DEDUP_REMOVED lines=16> */
.L_x_11:
[----:B------:R-:W-:Y:S05]  /*0180*/  BSYNC.RECONVERGENT B0 ;  /* 0x0000000000007941 */ /* 0x000fea0003800200 */
.L_x_10:
[----:B------:R-:W1:Y:S02]  /*0190*/  LDCU UR4, c[0x0][0x398] ;  /* 0x00007300ff0477ac */ /* 0x000e640008000800 */
[----:B-1----:R-:W-:-:S09]  /*01a0*/  UISETP.GE.AND UP0, UPT, UR4, 0x1, UPT ;  /* 0x000000010400788c */ /* 0x002fd2000bf06270 */
[----:B------:R-:W-:Y:S05]  /*01b0*/  BRA.U !UP0, `(.L_x_12) ;  /* 0x0000000508f07547 */ /* 0x000fea000b800000 */
[----:B------:R-:W-:-:S05]  /*01c0*/  UMOV UR4, URZ ;  /* 0x000000ff00047c82 */ /* 0x000fca0008000000 */
.L_x_16:
[C---:B0-----:R-:W-:Y:S01]  /*01d0*/  FMUL R3, R0.reuse, 0.63661974668502807617 ;  /* 0x3f22f98300037820 */ /* 0x041fe20000400000 */
[----:B------:R-:W-:-:S05]  /*01e0*/  FSETP.GE.AND P0, PT, |R0|, 105615, PT ;  /* 0x47ce47800000780b */ /* 0x000fca0003f06200 */
        /* <DEDUP_REMOVED lines=10> */
[----:B------:R-:W-:Y:S01]  /*0290*/  IMAD.SHL.U32 R4, R0, 0x100, RZ ;  /* 0x0000010000047824 */ /* 0x000fe200078e00ff */
[----:B------:R-:W-:Y:S01]  /*02a0*/  CS2R R14, SRZ ;  /* 0x00000000000e7805 */ /* 0x000fe2000001ff00 */
[----:B------:R-:W-:Y:S01]  /*02b0*/  IMAD.MOV.U32 R3, RZ, RZ, RZ ;  /* 0x000000ffff037224 */ /* 0x000fe200078e00ff */
[----:B------:R-:W0:Y:S02]  /*02c0*/  LDCU.64 UR8, c[0x4][URZ] ;  /* 0x01000000ff0877ac */ /* 0x000e240008000a00 */
[----:B------:R-:W-:Y:S01]  /*02d0*/  LOP3.LUT R17, R4, 0x80000000, RZ, 0xfc, !PT ;  /* 0x8000000004117812 */ /* 0x000fe200078efcff */
[----:B------:R-:W-:-:S06]  /*02e0*/  UMOV UR5, URZ ;  /* 0x000000ff00057c82 */ /* 0x000fcc0008000000 */
.L_x_14:
[----:B0-----:R-:W-:Y:S01]  /*02f0*/  MOV R6, UR8 ;  /* 0x0000000800067c02 */ /* 0x001fe20008000f00 */
        /* <DEDUP_REMOVED lines=25> */
[----:B------:R-:W-:-:S03]  /*0490*/  LOP3.LUT P6, RZ, R4, 0x1f, RZ, 0xc0, !PT ;  /* 0x0000001f04ff7812 */ /* 0x000fc600078cc0ff */
[----:B------:R-:W-:-:S05]  /*04a0*/  VIADD R5, R5, 0xffffff80 ;  /* 0xffffff8005057836 */ /* 0x000fca0000000000 */
        /* <DEDUP_REMOVED lines=8> */
[----:B------:R-:W-:Y:S02]  /*0530*/  @P3 MOV R5, R2 ;  /* 0x0000000200053202 */ /* 0x000fe40000000f00 */
        /* <DEDUP_REMOVED lines=9> */
[----:B------:R-:W-:Y:S01]  /*05d0*/  @P3 IMAD.MOV.U32 R5, RZ, RZ, R13 ;  /* 0x000000ffff053224 */ /* 0x000fe200078e000d */
[----:B------:R-:W-:Y:S01]  /*05e0*/  @P5 MOV R5, R3 ;  /* 0x0000000300055202 */ /* 0x000fe20000000f00 */
[----:B------:R-:W-:Y:S02]  /*05f0*/  @P0 IMAD.MOV.U32 R6, RZ, RZ, R11 ;  /* 0x000000ffff060224 */ /* 0x000fe400078e000b */
[----:B------:R-:W-:Y:S02]  /*0600*/  @P3 IMAD.MOV.U32 R6, RZ, RZ, R12 ;  /* 0x000000ffff063224 */ /* 0x000fe400078e000c */
[----:B------:R-:W-:Y:S02]  /*0610*/  @P5 IMAD.MOV.U32 R6, RZ, RZ, R13 ;  /* 0x000000ffff065224 */ /* 0x000fe400078e000d */
[----:B------:R-:W-:-:S02]  /*0620*/  @P4 IMAD.MOV.U32 R6, RZ, RZ, R3 ;  /* 0x000000ffff064224 */ /* 0x000fc400078e0003 */
[----:B------:R-:W-:Y:S01]  /*0630*/  IMAD.MOV.U32 R14, RZ, RZ, R5 ;  /* 0x000000ffff0e7224 */ /* 0x000fe200078e0005 */
[----:B------:R-:W-:Y:S06]  /*0640*/  @!P6 BRA `(.L_x_15) ;  /* 0x00000000002ce947 */ /* 0x000fec0003800000 */
[----:B------:R-:W-:Y:S02]  /*0650*/  @P2 IMAD.MOV.U32 R5, RZ, RZ, R2 ;  /* 0x000000ffff052224 */ /* 0x000fe400078e0002 */
[----:B------:R-:W-:Y:S02]  /*0660*/  @P1 IMAD.MOV.U32 R5, RZ, RZ, R9 ;  /* 0x000000ffff051224 */ /* 0x000fe400078e0009 */
[----:B------:R-:W-:Y:S01]  /*0670*/  @P0 IMAD.MOV.U32 R5, RZ, RZ, R10 ;  /* 0x000000ffff050224 */ /* 0x000fe200078e000a */
[----:B------:R-:W-:Y:S02]  /*0680*/  ISETP.EQ.AND P0, PT, R7, 0x8, PT ;  /* 0x000000080700780c */ /* 0x000fe40003f02270 */
[----:B------:R-:W-:Y:S01]  /*0690*/  @P3 MOV R5, R11 ;  /* 0x0000000b00053202 */ /* 0x000fe20000000f00 */
[----:B------:R-:W-:Y:S01]  /*06a0*/  @P5 IMAD.MOV.U32 R5, RZ, RZ, R12 ;  /* 0x000000ffff055224 */ /* 0x000fe200078e000c */
[----:B------:R-:W-:Y:S01]  /*06b0*/  LOP3.LUT R7, R4, 0x1f, RZ, 0xc0, !PT ;  /* 0x0000001f04077812 */ /* 0x000fe200078ec0ff */
[----:B------:R-:W-:-:S03]  /*06c0*/  @P4 IMAD.MOV.U32 R5, RZ, RZ, R13 ;  /* 0x000000ffff054224 */ /* 0x000fc600078e000d */
[----:B------:R-:W-:-:S05]  /*06d0*/  SHF.L.W.U32.HI R14, R6, R7, R14 ;  /* 0x00000007060e7219 */ /* 0x000fca0000010e0e */
[----:B------:R-:W-:-:S05]  /*06e0*/  @P0 IMAD.MOV.U32 R5, RZ, RZ, R3 ;  /* 0x000000ffff050224 */ /* 0x000fca00078e0003 */
[----:B------:R-:W-:-:S07]  /*06f0*/  SHF.L.W.U32.HI R6, R5, R7, R6 ;  /* 0x0000000705067219 */ /* 0x000fce0000010e06 */
.L_x_15:
        /* <DEDUP_REMOVED lines=12> */
[----:B------:R-:W-:Y:S02]  /*07c0*/  ISETP.GE.AND P1, PT, R0, RZ, PT ;  /* 0x000000ff0000720c */ /* 0x000fe40003f26270 */
[----:B------:R-:W-:-:S05]  /*07d0*/  IADD3 R0, PT, PT, -R3, RZ, RZ ;  /* 0x000000ff03007210 */ /* 0x000fca0007ffe1ff */
[----:B------:R-:W-:Y:S01]  /*07e0*/  @!P0 IMAD.MOV.U32 R3, RZ, RZ, R0 ;  /* 0x000000ffff038224 */ /* 0x000fe200078e0000 */
[----:B0-----:R-:W-:-:S10]  /*07f0*/  DMUL R4, R4, UR8 ;  /* 0x0000000804047c28 */ /* 0x001fd40008000000 */
[----:B------:R-:W0:Y:S02]  /*0800*/  F2F.F32.F64 R4, R4 ;  /* 0x0000000400047310 */ /* 0x000e240000301000 */
[----:B0-----:R-:W-:-:S07]  /*0810*/  FSEL R6, -R4, R4, !P1 ;  /* 0x0000000404067208 */ /* 0x001fce0004800100 */
.L_x_13:
[----:B------:R-:W-:Y:S01]  /*0820*/  LOP3.LUT R4, R3, 0x1, RZ, 0xc0, !PT ;  /* 0x0000000103047812 */ /* 0x000fe200078ec0ff */
[----:B------:R-:W0:Y:S01]  /*0830*/  LDCU UR5, c[0x0][0x398] ;  /* 0x00007300ff0577ac */ /* 0x000e220008000800 */
[----:B------:R-:W-:Y:S02]  /*0840*/  IMAD.MOV.U32 R0, RZ, RZ, 0x37cbac00 ;  /* 0x37cbac00ff007424 */ /* 0x000fe400078e00ff */
[----:B------:R-:W-:Y:S01]  /*0850*/  FMUL R5, R6, R6 ;  /* 0x0000000606057220 */ /* 0x000fe20000400000 */
[----:B------:R-:W-:Y:S01]  /*0860*/  ISETP.NE.U32.AND P0, PT, R4, 0x1, PT ;  /* 0x000000010400780c */ /* 0x000fe20003f05070 */
[----:B------:R-:W-:Y:S01]  /*0870*/  IMAD.MOV.U32 R4, RZ, RZ, 0x3c0885e4 ;  /* 0x3c0885e4ff047424 */ /* 0x000fe200078e00ff */
[----:B------:R-:W-:Y:S01]  /*0880*/  MOV R7, 0x3e2aaaa8 ;  /* 0x3e2aaaa800077802 */ /* 0x000fe20000000f00 */
[----:B------:R-:W-:Y:S01]  /*0890*/  FFMA R0, R5, R0, -0.0013887860113754868507 ;  /* 0xbab607ed05007423 */ /* 0x000fe20000000000 */
[----:B------:R-:W-:Y:S01]  /*08a0*/  VIADD R3, R3, 0x1 ;  /* 0x0000000103037836 */ /* 0x000fe20000000000 */
[----:B------:R-:W-:Y:S01]  /*08b0*/  UIADD3 UR4, UPT, UPT, UR4, 0x1, URZ ;  /* 0x0000000104047890 */ /* 0x000fe2000fffe0ff */
[----:B------:R-:W-:-:S02]  /*08c0*/  FSEL R4, R4, 0.041666727513074874878, !P0 ;  /* 0x3d2aaabb04047808 */ /* 0x000fc40004000000 */
[----:B------:R-:W-:Y:S02]  /*08d0*/  FSEL R0, R0, -0.00019574658654164522886, P0 ;  /* 0xb94d415300007808 */ /* 0x000fe40000000000 */
[----:B------:R-:W-:Y:S02]  /*08e0*/  LOP3.LUT P1, RZ, R3, 0x2, RZ, 0xc0, !PT ;  /* 0x0000000203ff7812 */ /* 0x000fe4000782c0ff */
[----:B------:R-:W-:Y:S01]  /*08f0*/  FSEL R3, -R7, -0.4999999701976776123, !P0 ;  /* 0xbeffffff07037808 */ /* 0x000fe20004000100 */
[C---:B------:R-:W-:Y:S01]  /*0900*/  FFMA R4, R5.reuse, R0, R4 ;  /* 0x0000000005047223 */ /* 0x040fe20000000004 */
[----:B------:R-:W-:Y:S01]  /*0910*/  FSEL R0, R6, 1, !P0 ;  /* 0x3f80000006007808 */ /* 0x000fe20004000000 */
[----:B0-----:R-:W-:Y:S02]  /*0920*/  UISETP.NE.AND UP0, UPT, UR4, UR5, UPT ;  /* 0x000000050400728c */ /* 0x001fe4000bf05270 */
[C---:B------:R-:W-:Y:S02]  /*0930*/  FFMA R3, R5.reuse, R4, R3 ;  /* 0x0000000405037223 */ /* 0x040fe40000000003 */
[----:B------:R-:W-:-:S04]  /*0940*/  FFMA R5, R5, R0, RZ ;  /* 0x0000000005057223 */ /* 0x000fc800000000ff */
[----:B------:R-:W-:-:S04]  /*0950*/  FFMA R0, R5, R3, R0 ;  /* 0x0000000305007223 */ /* 0x000fc80000000000 */
[----:B------:R-:W-:Y:S01]  /*0960*/  @P1 FADD R0, RZ, -R0 ;  /* 0x80000000ff001221 */ /* 0x000fe20000000000 */
[----:B------:R-:W-:Y:S06]  /*0970*/  BRA.U UP0, `(.L_x_16) ;  /* 0xfffffff900147547 */ /* 0x000fec000b83ffff */
.L_x_12:
[----:B------:R-:W-:Y:S01]  /*0980*/  BAR.SYNC.DEFER_BLOCKING 0x0 ;  /* 0x0000000000007b1d */ /* 0x000fe20000010000 */
[----:B------:R-:W-:-:S05]  /*0990*/  ISETP.NE.AND P0, PT, R8, RZ, PT ;  /* 0x000000ff0800720c */ /* 0x000fca0003f05270 */
[----:B------:R-:W-:Y:S08]  /*09a0*/  BSSY.RECONVERGENT B0, `(.L_x_17) ;  /* 0x0000012000007945 */ /* 0x000ff00003800200 */
[----:B------:R-:W-:Y:S05]  /*09b0*/  @P0 BRA `(.L_x_18) ;  /* 0x0000000000400947 */ /* 0x000fea0003800000 */
[----:B0-----:R-:W-:Y:S01]  /*09c0*/  CS2R R2, SR_GLOBALTIMERLO ;  /* 0x0000000000027805 */ /* 0x001fe20000015200 */
        /* <DEDUP_REMOVED lines=11> */
[----:B------:R-:W-:Y:S01]  /*0a80*/  SHF.R.U64 R2, R2, 0x4, R3 ;  /* 0x0000000402027819 */ /* 0x000fe20000001203 */
[----:B0-----:R-:W-:Y:S01]  /*0a90*/  IMAD.WIDE.U32 R8, R13, 0x8, R8 ;  /* 0x000000080d087825 */ /* 0x001fe200078e0008 */
[----:B------:R-:W-:-:S05]  /*0aa0*/  SHF.R.U32.HI R3, RZ, 0x4, R3 ;  /* 0x00000004ff037819 */ /* 0x000fca0000011603 */
[----:B------:R1:W-:Y:S02]  /*0ab0*/  STG.E.64 desc[UR6][R8.64+0x280], R2 ;  /* 0x0002800208007986 */ /* 0x0003e4000c101b06 */
.L_x_18:
[----:B------:R-:W-:Y:S05]  /*0ac0*/  BSYNC.RECONVERGENT B0 ;  /* 0x0000000000007941 */ /* 0x000fea0003800200 */
.L_x_17:
[----:B01----:R-:W0:Y:S08]  /*0ad0*/  LDC.64 R2, c[0x0][0x3a0] ;  /* 0x0000e800ff027b82 */ /* 0x003e300000000a00 */
[----:B------:R-:W-:Y:S01]  /*0ae0*/  BAR.SYNC.DEFER_BLOCKING 0x0 ;  /* 0x0000000000007b1d */ /* 0x000fe20000010000 */
[----:B------:R-:W-:-:S05]  /*0af0*/  IMAD.MOV.U32 R5, RZ, RZ, 0x1 ;  /* 0x00000001ff057424 */ /* 0x000fca00078e00ff */
[----:B0-----:R-:W-:Y:S01]  /*0b00*/  STG.E desc[UR6][R2.64], R5 ;  /* 0x0000000502007986 */ /* 0x001fe2000c101906 */
[----:B------:R-:W-:Y:S05]  /*0b10*/  EXIT ;  /* 0x000000000000794d */ /* 0x000fea0003800000 */
.L_x_19:
        /* <DEDUP_REMOVED lines=14> */
.L_x_21:


//--------------------- .nv.global.init           --------------------------
	.section	.nv.global.init,"aw",@progbits
	.align	4
.nv.global.init:
	.type		__cudart_i2opi_f,@object
	.size		__cudart_i2opi_f,(.L_0 - __cudart_i2opi_f)
__cudart_i2opi_f:
        /*0000*/ 	.byte	0x41, 0x90, 0x43, 0x3c, 0x99, 0x95, 0x62, 0xdb, 0xc0, 0xdd, 0x34, 0xf5, 0xd1, 0x57, 0x27, 0xfc
        /*0010*/ 	.byte	0x29, 0x15, 0x44, 0x4e, 0x6e, 0x83, 0xf9, 0xa2
.L_0:


//--------------------- .nv.shared.reserved.0     --------------------------
	.section	.nv.shared.reserved.0,"aw",@nobits
	.weak		__nv_reservedSMEM_offset_0_alias
	.size		__nv_reservedSMEM_offset_0_alias, 0, 64
	.other		__nv_reservedSMEM_offset_0_alias,@"STO_CUDA_RESERVED_SHARED STV_DEFAULT"
__nv_reservedSMEM_offset_0_alias:
	.zero		0
	.zero		64


//--------------------- .nv.constant0._Z12kernel_sleepfffPyiPiS_S_ --------------------------
	.section	.nv.constant0._Z12kernel_sleepfffPyiPiS_S_,"a",@progbits
	.sectionflags	@""
	.align	4
.nv.constant0._Z12kernel_sleepfffPyiPiS_S_:
	.zero		952


//--------------------- .nv.constant0._Z6kernelfffPyiPi --------------------------
	.section	.nv.constant0._Z6kernelfffPyiPi,"a",@progbits
	.sectionflags	@""
	.align	4
.nv.constant0._Z6kernelfffPyiPi:
	.zero		936


//--------------------- SYMBOLS --------------------------

	.type		.nv.reservedSmem.offset0,@object
	.size		.nv.reservedSmem.offset0,0x4
